//
// Generated by NVIDIA NVVM Compiler
//
// Compiler Build ID: CL-36424714
// Cuda compilation tools, release 13.0, V13.0.88
// Based on NVVM 20.0.0
//

.version 9.0
.target sm_100
.address_size 64

	// .globl	_Z8mykernelPi
.extern .func  (.param .b32 func_retval0) vprintf
(
	.param .b64 vprintf_param_0,
	.param .b64 vprintf_param_1
)
;
.global .attribute(.managed) .align 4 .u32 manage;
.global .align 1 .b8 $str[22] = {73, 110, 32, 107, 101, 114, 110, 101, 108, 33, 32, 116, 101, 115, 116, 95, 100, 32, 105, 115, 32};
.global .align 1 .b8 $str$1[3] = {37, 100};
.global .align 1 .b8 $str$2[2] = {10};
.global .align 1 .b8 $str$3[33] = {73, 110, 32, 107, 101, 114, 110, 101, 108, 33, 32, 116, 101, 115, 116, 95, 100, 32, 105, 115, 32, 117, 112, 100, 97, 116, 101, 100, 32, 97, 115, 32};
.global .align 1 .b8 $str$4[25] = {73, 110, 32, 107, 101, 114, 110, 101, 108, 58, 32, 109, 97, 110, 97, 103, 101, 32, 105, 115, 32, 37, 100, 10};

.visible .entry _Z8mykernelPi(
	.param .u64 .ptr .align 1 _Z8mykernelPi_param_0
)
{
	.local .align 8 .b8 	__local_depot0[8];
	.reg .b64 	%SP;
	.reg .b64 	%SPL;
	.reg .b32 	%r<32>;
	.reg .b64 	%rd<15>;

	mov.u64 	%SPL, __local_depot0;
	cvta.local.u64 	%SP, %SPL;
	ld.param.u64 	%rd1, [_Z8mykernelPi_param_0];
	cvta.to.global.u64 	%rd2, %rd1;
	add.u64 	%rd3, %SP, 0;
	add.u64 	%rd4, %SPL, 0;
	mov.u64 	%rd5, $str;
	cvta.global.u64 	%rd6, %rd5;
	{ // callseq 0, 0
	.param .b64 param0;
	st.param.b64 	[param0], %rd6;
	.param .b64 param1;
	st.param.b64 	[param1], 0;
	.param .b32 retval0;
	call.uni (retval0), 
	vprintf, 
	(
	param0, 
	param1
	);
	ld.param.b32 	%r1, [retval0];
	} // callseq 0
	ld.global.u32 	%r3, [%rd2];
	st.local.u32 	[%rd4], %r3;
	mov.u64 	%rd7, $str$1;
	cvta.global.u64 	%rd8, %rd7;
	{ // callseq 1, 0
	.param .b64 param0;
	st.param.b64 	[param0], %rd8;
	.param .b64 param1;
	st.param.b64 	[param1], %rd3;
	.param .b32 retval0;
	call.uni (retval0), 
	vprintf, 
	(
	param0, 
	param1
	);
	ld.param.b32 	%r4, [retval0];
	} // callseq 1
	ld.global.u32 	%r6, [%rd2+4];
	st.local.u32 	[%rd4], %r6;
	{ // callseq 2, 0
	.param .b64 param0;
	st.param.b64 	[param0], %rd8;
	.param .b64 param1;
	st.param.b64 	[param1], %rd3;
	.param .b32 retval0;
	call.uni (retval0), 
	vprintf, 
	(
	param0, 
	param1
	);
	ld.param.b32 	%r7, [retval0];
	} // callseq 2
	ld.global.u32 	%r9, [%rd2+8];
	st.local.u32 	[%rd4], %r9;
	{ // callseq 3, 0
	.param .b64 param0;
	st.param.b64 	[param0], %rd8;
	.param .b64 param1;
	st.param.b64 	[param1], %rd3;
	.param .b32 retval0;
	call.uni (retval0), 
	vprintf, 
	(
	param0, 
	param1
	);
	ld.param.b32 	%r10, [retval0];
	} // callseq 3
	mov.u64 	%rd9, $str$2;
	cvta.global.u64 	%rd10, %rd9;
	{ // callseq 4, 0
	.param .b64 param0;
	st.param.b64 	[param0], %rd10;
	.param .b64 param1;
	st.param.b64 	[param1], 0;
	.param .b32 retval0;
	call.uni (retval0), 
	vprintf, 
	(
	param0, 
	param1
	);
	ld.param.b32 	%r12, [retval0];
	} // callseq 4
	mov.b32 	%r14, 9;
	st.global.u32 	[%rd2], %r14;
	st.global.u32 	[%rd2+4], %r14;
	st.global.u32 	[%rd2+8], %r14;
	mov.u64 	%rd11, $str$3;
	cvta.global.u64 	%rd12, %rd11;
	{ // callseq 5, 0
	.param .b64 param0;
	st.param.b64 	[param0], %rd12;
	.param .b64 param1;
	st.param.b64 	[param1], 0;
	.param .b32 retval0;
	call.uni (retval0), 
	vprintf, 
	(
	param0, 
	param1
	);
	ld.param.b32 	%r15, [retval0];
	} // callseq 5
	ld.global.u32 	%r17, [%rd2];
	st.local.u32 	[%rd4], %r17;
	{ // callseq 6, 0
	.param .b64 param0;
	st.param.b64 	[param0], %rd8;
	.param .b64 param1;
	st.param.b64 	[param1], %rd3;
	.param .b32 retval0;
	call.uni (retval0), 
	vprintf, 
	(
	param0, 
	param1
	);
	ld.param.b32 	%r18, [retval0];
	} // callseq 6
	ld.global.u32 	%r20, [%rd2+4];
	st.local.u32 	[%rd4], %r20;
	{ // callseq 7, 0
	.param .b64 param0;
	st.param.b64 	[param0], %rd8;
	.param .b64 param1;
	st.param.b64 	[param1], %rd3;
	.param .b32 retval0;
	call.uni (retval0), 
	vprintf, 
	(
	param0, 
	param1
	);
	ld.param.b32 	%r21, [retval0];
	} // callseq 7
	ld.global.u32 	%r23, [%rd2+8];
	st.local.u32 	[%rd4], %r23;
	{ // callseq 8, 0
	.param .b64 param0;
	st.param.b64 	[param0], %rd8;
	.param .b64 param1;
	st.param.b64 	[param1], %rd3;
	.param .b32 retval0;
	call.uni (retval0), 
	vprintf, 
	(
	param0, 
	param1
	);
	ld.param.b32 	%r24, [retval0];
	} // callseq 8
	{ // callseq 9, 0
	.param .b64 param0;
	st.param.b64 	[param0], %rd10;
	.param .b64 param1;
	st.param.b64 	[param1], 0;
	.param .b32 retval0;
	call.uni (retval0), 
	vprintf, 
	(
	param0, 
	param1
	);
	ld.param.b32 	%r26, [retval0];
	} // callseq 9
	ld.global.u32 	%r28, [manage];
	st.local.u32 	[%rd4], %r28;
	mov.u64 	%rd13, $str$4;
	cvta.global.u64 	%rd14, %rd13;
	{ // callseq 10, 0
	.param .b64 param0;
	st.param.b64 	[param0], %rd14;
	.param .b64 param1;
	st.param.b64 	[param1], %rd3;
	.param .b32 retval0;
	call.uni (retval0), 
	vprintf, 
	(
	param0, 
	param1
	);
	ld.param.b32 	%r29, [retval0];
	} // callseq 10
	mov.b32 	%r31, 2;
	st.global.u32 	[manage], %r31;
	ret;

}


// ===== COMPILED SASS (sm_100) =====

	.target	sm_100

	.elftype	@"ET_EXEC"


//--------------------- .note.nv.tkinfo           --------------------------
	.section	.note.nv.tkinfo,"",@"SHT_NOTE"
	.sectionflags	@"SHF_NOTE_NV_TKINFO"
	.tkinfo
        /*0018*/ 	.word	0x00000002
        /*0030*/ 	.string	""
        /*0030*/ 	.string	"ptxas"
        /*0030*/ 	.string	"Cuda compilation tools, release 13.0, V13.0.88"
        /*0030*/ 	.string	"Build cuda_13.0.r13.0/compiler.36424714_0"
        /*0030*/ 	.string	"-arch sm_100 -m 64 "



//--------------------- .note.nv.cuinfo           --------------------------
	.section	.note.nv.cuinfo,"",@"SHT_NOTE"
	.sectionflags	@"SHF_NOTE_NV_CUINFO"
        /*0018*/ 	.short	0x0002
        /*001a*/ 	.short	0x0064
        /*001c*/ 	.short	0x0082
	.zero		2


//--------------------- .nv.info                  --------------------------
	.section	.nv.info,"",@"SHT_CUDA_INFO"
	.align	4


	//----- nvinfo : EIATTR_REGCOUNT
	.align		4
        /*0000*/ 	.byte	0x04, 0x2f
        /*0002*/ 	.short	(.L_7 - .L_6)
	.align		4
.L_6:
        /*0004*/ 	.word	index@(_Z8mykernelPi)
        /*0008*/ 	.word	0x00000018


	//----- nvinfo : EIATTR_FRAME_SIZE
	.align		4
.L_7:
        /*000c*/ 	.byte	0x04, 0x11
        /*000e*/ 	.short	(.L_9 - .L_8)
	.align		4
.L_8:
        /*0010*/ 	.word	index@(_Z8mykernelPi)
        /*0014*/ 	.word	0x00000008


	//----- nvinfo : EIATTR_MIN_STACK_SIZE
	.align		4
.L_9:
        /*0018*/ 	.byte	0x04, 0x12
        /*001a*/ 	.short	(.L_11 - .L_10)
	.align		4
.L_10:
        /*001c*/ 	.word	index@(_Z8mykernelPi)
        /*0020*/ 	.word	0x00000008
.L_11:


//--------------------- .nv.compat                --------------------------
	.section	.nv.compat,"",@"SHT_CUDA_COMPAT_INFO"
	.align	4
        /*0000*/ 	.byte	0x02, 0x09, 0x00, 0x00, 0x02, 0x02, 0x01, 0x00, 0x02, 0x05, 0x05, 0x00, 0x03, 0x07, 0x01, 0x01
        /*0010*/ 	.byte	0x02, 0x03, 0x00, 0x00, 0x02, 0x06, 0x01, 0x00, 0x04, 0x0b, 0x08, 0x00, 0x09, 0x00, 0x00, 0x00
        /*0020*/ 	.byte	0x00, 0x00, 0x00, 0x00


//--------------------- .nv.info._Z8mykernelPi    --------------------------
	.section	.nv.info._Z8mykernelPi,"",@"SHT_CUDA_INFO"
	.sectionflags	@""
	.align	4


	//----- nvinfo : EIATTR_CUDA_API_VERSION
	.align		4
        /*0000*/ 	.byte	0x04, 0x37
        /*0002*/ 	.short	(.L_13 - .L_12)
.L_12:
        /*0004*/ 	.word	0x00000082


	//----- nvinfo : EIATTR_KPARAM_INFO
	.align		4
.L_13:
        /*0008*/ 	.byte	0x04, 0x17
        /*000a*/ 	.short	(.L_15 - .L_14)
.L_14:
        /*000c*/ 	.word	0x00000000
        /*0010*/ 	.short	0x0000
        /*0012*/ 	.short	0x0000
        /*0014*/ 	.byte	0x00, 0xf5, 0x21, 0x00


	//----- nvinfo : EIATTR_SPARSE_MMA_MASK
	.align		4
.L_15:
        /*0018*/ 	.byte	0x03, 0x50
        /*001a*/ 	.short	0x0000


	//----- nvinfo : EIATTR_MAXREG_COUNT
	.align		4
        /*001c*/ 	.byte	0x03, 0x1b
        /*001e*/ 	.short	0x00ff


	//----- nvinfo : EIATTR_EXTERNS
	.align		4
        /*0020*/ 	.byte	0x04, 0x0f
        /*0022*/ 	.short	(.L_17 - .L_16)


	//   ....[0]....
	.align		4
.L_16:
        /*0024*/ 	.word	index@(vprintf)


	//----- nvinfo : EIATTR_MERCURY_ISA_VERSION
	.align		4
.L_17:
        /*0028*/ 	.byte	0x03, 0x5f
        /*002a*/ 	.short	0x0101


	//----- nvinfo : EIATTR_VRC_CTA_INIT_COUNT
	.align		4
        /*002c*/ 	.byte	0x02, 0x4a
	.zero		1
	.zero		1


	//----- nvinfo : EIATTR_SYSCALL_OFFSETS
	.align		4
        /*0030*/ 	.byte	0x04, 0x46
        /*0032*/ 	.short	(.L_19 - .L_18)


	//   ....[0]....
.L_18:
        /*0034*/ 	.word	0x000000e0


	//   ....[1]....
        /*0038*/ 	.word	0x00000190


	//   ....[2]....
        /*003c*/ 	.word	0x00000240


	//   ....[3]....
        /*0040*/ 	.word	0x000002f0


	//   ....[4]....
        /*0044*/ 	.word	0x00000360


	//   ....[5]....
        /*0048*/ 	.word	0x00000420


	//   ....[6]....
        /*004c*/ 	.word	0x000004d0


	//   ....[7]....
        /*0050*/ 	.word	0x00000580


	//   ....[8]....
        /*0054*/ 	.word	0x00000630


	//   ....[9]....
        /*0058*/ 	.word	0x000006a0


	//   ....[10]....
        /*005c*/ 	.word	0x00000750


	//----- nvinfo : EIATTR_EXIT_INSTR_OFFSETS
	.align		4
.L_19:
        /*0060*/ 	.byte	0x04, 0x1c
        /*0062*/ 	.short	(.L_21 - .L_20)


	//   ....[0]....
.L_20:
        /*0064*/ 	.word	0x00000790


	//----- nvinfo : EIATTR_CBANK_PARAM_SIZE
	.align		4
.L_21:
        /*0068*/ 	.byte	0x03, 0x19
        /*006a*/ 	.short	0x0008


	//----- nvinfo : EIATTR_PARAM_CBANK
	.align		4
        /*006c*/ 	.byte	0x04, 0x0a
        /*006e*/ 	.short	(.L_23 - .L_22)
	.align		4
.L_22:
        /*0070*/ 	.word	index@(.nv.constant0._Z8mykernelPi)
        /*0074*/ 	.short	0x0380
        /*0076*/ 	.short	0x0008


	//----- nvinfo : EIATTR_SW_WAR
	.align		4
.L_23:
        /*0078*/ 	.byte	0x04, 0x36
        /*007a*/ 	.short	(.L_25 - .L_24)
.L_24:
        /*007c*/ 	.word	0x00000008
.L_25:


//--------------------- .nv.callgraph             --------------------------
	.section	.nv.callgraph,"",@"SHT_CUDA_CALLGRAPH"
	.align	4
	.sectionentsize	8
	.align		4
        /*0000*/ 	.word	0x00000000
	.align		4
        /*0004*/ 	.word	0xffffffff
	.align		4
        /*0008*/ 	.word	index@(_Z8mykernelPi)
	.align		4
        /*000c*/ 	.word	index@(vprintf)
	.align		4
        /*0010*/ 	.word	0x00000000
	.align		4
        /*0014*/ 	.word	0xfffffffe
	.align		4
        /*0018*/ 	.word	0x00000000
	.align		4
        /*001c*/ 	.word	0xfffffffd
	.align		4
        /*0020*/ 	.word	0x00000000
	.align		4
        /*0024*/ 	.word	0xfffffffc


//--------------------- .nv.constant4             --------------------------
	.section	.nv.constant4,"a",@progbits
	.align	8
	.align		8
.nv.constant4:
        /*0000*/ 	.dword	vprintf
	.align		8
        /*0008*/ 	.dword	manage
	.align		8
        /*0010*/ 	.dword	$str
	.align		8
        /*0018*/ 	.dword	$str$1
	.align		8
        /*0020*/ 	.dword	$str$2
	.align		8
        /*0028*/ 	.dword	$str$3
	.align		8
        /*0030*/ 	.dword	$str$4


//--------------------- .text._Z8mykernelPi       --------------------------
	.section	.text._Z8mykernelPi,"ax",@progbits
	.align	128
        .global         _Z8mykernelPi
        .type           _Z8mykernelPi,@function
        .size           _Z8mykernelPi,(.L_x_12 - _Z8mykernelPi)
        .other          _Z8mykernelPi,@"STO_CUDA_ENTRY STV_DEFAULT"
_Z8mykernelPi:
.text._Z8mykernelPi:
[----:B------:R-:W0:Y:S01]  /*0000*/  LDC R1, c[0x0][0x37c] ;  /* 0x0000df00ff017b82 */ /* 0x000e220000000800 */
[----:B------:R-:W-:Y:S01]  /*0010*/  MOV R2, 0x0 ;  /* 0x0000000000027802 */ /* 0x000fe20000000f00 */
[----:B------:R-:W1:Y:S01]  /*0020*/  LDCU UR4, c[0x0][0x2f8] ;  /* 0x00005f00ff0477ac */ /* 0x000e620008000800 */
[----:B0-----:R-:W-:Y:S01]  /*0030*/  VIADD R1, R1, 0xfffffff8 ;  /* 0xfffffff801017836 */ /* 0x001fe20000000000 */
[----:B------:R-:W-:-:S04]  /*0040*/  CS2R R6, SRZ ;  /* 0x0000000000067805 */ /* 0x000fc8000001ff00 */
[----:B------:R0:W2:Y:S01]  /*0050*/  LDC.64 R8, c[0x4][R2] ;  /* 0x0100000002087b82 */ /* 0x0000a20000000a00 */
[----:B------:R-:W3:Y:S01]  /*0060*/  LDCU.64 UR6, c[0x4][0x10] ;  /* 0x01000200ff0677ac */ /* 0x000ee20008000a00 */
[----:B------:R-:W4:Y:S01]  /*0070*/  LDCU UR5, c[0x0][0x2fc] ;  /* 0x00005f80ff0577ac */ /* 0x000f220008000800 */
[----:B------:R-:W0:Y:S01]  /*0080*/  LDCU.64 UR36, c[0x0][0x358] ;  /* 0x00006b00ff2477ac */ /* 0x000e220008000a00 */
[----:B-1----:R-:W-:Y:S01]  /*0090*/  IADD3 R16, P0, PT, R1, UR4, RZ ;  /* 0x0000000401107c10 */ /* 0x002fe2000ff1e0ff */
[----:B---3--:R-:W-:Y:S02]  /*00a0*/  IMAD.U32 R4, RZ, RZ, UR6 ;  /* 0x00000006ff047e24 */ /* 0x008fe4000f8e00ff */
[----:B------:R-:W-:Y:S01]  /*00b0*/  IMAD.U32 R5, RZ, RZ, UR7 ;  /* 0x00000007ff057e24 */ /* 0x000fe2000f8e00ff */
[----:B0---4-:R-:W-:-:S09]  /*00c0*/  IADD3.X R17, PT, PT, RZ, UR5, RZ, P0, !PT ;  /* 0x00000005ff117c10 */ /* 0x011fd200087fe4ff */
[----:B------:R-:W-:-:S07]  /*00d0*/  LEPC R20, `(.L_x_0) ;  /* 0x000000001014794e */ /* 0x000fce0000000000 */
[----:B--2---:R-:W-:Y:S05]  /*00e0*/  CALL.ABS.NOINC R8 ;  /* 0x0000000008007343 */ /* 0x004fea0003c00000 */
.L_x_0:
[----:B------:R-:W0:Y:S01]  /*00f0*/  LDC.64 R8, c[0x0][0x380] ;  /* 0x0000e000ff087b82 */ /* 0x000e220000000a00 */
[----:B------:R-:W1:Y:S01]  /*0100*/  LDCU.64 UR4, c[0x4][0x18] ;  /* 0x01000300ff0477ac */ /* 0x000e620008000a00 */
[----:B0-----:R-:W2:Y:S06]  /*0110*/  LDG.E R8, desc[UR36][R8.64] ;  /* 0x0000002408087981 */ /* 0x001eac000c1e1900 */
[----:B------:R0:W3:Y:S01]  /*0120*/  LDC.64 R10, c[0x4][R2] ;  /* 0x01000000020a7b82 */ /* 0x0000e20000000a00 */
[----:B-1----:R-:W-:Y:S01]  /*0130*/  IMAD.U32 R4, RZ, RZ, UR4 ;  /* 0x00000004ff047e24 */ /* 0x002fe2000f8e00ff */
[----:B------:R-:W-:Y:S01]  /*0140*/  MOV R6, R16 ;  /* 0x0000001000067202 */ /* 0x000fe20000000f00 */
[----:B------:R-:W-:-:S02]  /*0150*/  IMAD.U32 R5, RZ, RZ, UR5 ;  /* 0x00000005ff057e24 */ /* 0x000fc4000f8e00ff */
[----:B------:R-:W-:Y:S01]  /*0160*/  IMAD.MOV.U32 R7, RZ, RZ, R17 ;  /* 0x000000ffff077224 */ /* 0x000fe200078e0011 */
[----:B--23--:R0:W-:Y:S06]  /*0170*/  STL [R1], R8 ;  /* 0x0000000801007387 */ /* 0x00c1ec0000100800 */
[----:B------:R-:W-:-:S07]  /*0180*/  LEPC R20, `(.L_x_1) ;  /* 0x000000001014794e */ /* 0x000fce0000000000 */
[----:B0-----:R-:W-:Y:S05]  /*0190*/  CALL.ABS.NOINC R10 ;  /* 0x000000000a007343 */ /* 0x001fea0003c00000 */
.L_x_1:
[----:B------:R-:W0:Y:S01]  /*01a0*/  LDC.64 R8, c[0x0][0x380] ;  /* 0x0000e000ff087b82 */ /* 0x000e220000000a00 */
[----:B------:R-:W1:Y:S01]  /*01b0*/  LDCU.64 UR4, c[0x4][0x18] ;  /* 0x01000300ff0477ac */ /* 0x000e620008000a00 */
[----:B0-----:R-:W2:Y:S06]  /*01c0*/  LDG.E R0, desc[UR36][R8.64+0x4] ;  /* 0x0000042408007981 */ /* 0x001eac000c1e1900 */
[----:B------:R0:W3:Y:S01]  /*01d0*/  LDC.64 R10, c[0x4][R2] ;  /* 0x01000000020a7b82 */ /* 0x0000e20000000a00 */
[----:B-1----:R-:W-:Y:S01]  /*01e0*/  IMAD.U32 R4, RZ, RZ, UR4 ;  /* 0x00000004ff047e24 */ /* 0x002fe2000f8e00ff */
[----:B------:R-:W-:Y:S01]  /*01f0*/  MOV R5, UR5 ;  /* 0x0000000500057c02 */ /* 0x000fe20008000f00 */
[----:B------:R-:W-:-:S02]  /*0200*/  IMAD.MOV.U32 R6, RZ, RZ, R16 ;  /* 0x000000ffff067224 */ /* 0x000fc400078e0010 */
[----:B------:R-:W-:Y:S01]  /*0210*/  IMAD.MOV.U32 R7, RZ, RZ, R17 ;  /* 0x000000ffff077224 */ /* 0x000fe200078e0011 */
[----:B--23--:R0:W-:Y:S06]  /*0220*/  STL [R1], R0 ;  /* 0x0000000001007387 */ /* 0x00c1ec0000100800 */
[----:B------:R-:W-:-:S07]  /*0230*/  LEPC R20, `(.L_x_2) ;  /* 0x000000001014794e */ /* 0x000fce0000000000 */
[----:B0-----:R-:W-:Y:S05]  /*0240*/  CALL.ABS.NOINC R10 ;  /* 0x000000000a007343 */ /* 0x001fea0003c00000 */
.L_x_2:
[----:B------:R-:W0:Y:S01]  /*0250*/  LDC.64 R8, c[0x0][0x380] ;  /* 0x0000e000ff087b82 */ /* 0x000e220000000a00 */
[----:B------:R-:W1:Y:S01]  /*0260*/  LDCU.64 UR4, c[0x4][0x18] ;  /* 0x01000300ff0477ac */ /* 0x000e620008000a00 */
[----:B0-----:R-:W2:Y:S06]  /*0270*/  LDG.E R0, desc[UR36][R8.64+0x8] ;  /* 0x0000082408007981 */ /* 0x001eac000c1e1900 */
[----:B------:R0:W3:Y:S01]  /*0280*/  LDC.64 R10, c[0x4][R2] ;  /* 0x01000000020a7b82 */ /* 0x0000e20000000a00 */
[----:B-1----:R-:W-:Y:S01]  /*0290*/  MOV R4, UR4 ;  /* 0x0000000400047c02 */ /* 0x002fe20008000f00 */
[----:B------:R-:W-:Y:S01]  /*02a0*/  IMAD.U32 R5, RZ, RZ, UR5 ;  /* 0x00000005ff057e24 */ /* 0x000fe2000f8e00ff */
[----:B------:R-:W-:Y:S01]  /*02b0*/  MOV R7, R17 ;  /* 0x0000001100077202 */ /* 0x000fe20000000f00 */
[----:B------:R-:W-:Y:S01]  /*02c0*/  IMAD.MOV.U32 R6, RZ, RZ, R16 ;  /* 0x000000ffff067224 */ /* 0x000fe200078e0010 */
[----:B--23--:R0:W-:Y:S06]  /*02d0*/  STL [R1], R0 ;  /* 0x0000000001007387 */ /* 0x00c1ec0000100800 */
[----:B------:R-:W-:-:S07]  /*02e0*/  LEPC R20, `(.L_x_3) ;  /* 0x000000001014794e */ /* 0x000fce0000000000 */
[----:B0-----:R-:W-:Y:S05]  /*02f0*/  CALL.ABS.NOINC R10 ;  /* 0x000000000a007343 */ /* 0x001fea0003c00000 */
.L_x_3:
[----:B------:R0:W1:Y:S01]  /*0300*/  LDC.64 R8, c[0x4][R2] ;  /* 0x0100000002087b82 */ /* 0x0000620000000a00 */
[----:B------:R-:W2:Y:S01]  /*0310*/  LDCU.64 UR4, c[0x4][0x20] ;  /* 0x01000400ff0477ac */ /* 0x000ea20008000a00 */
[----:B------:R-:W-:Y:S01]  /*0320*/  CS2R R6, SRZ ;  /* 0x0000000000067805 */ /* 0x000fe2000001ff00 */
[----:B--2---:R-:W-:Y:S02]  /*0330*/  IMAD.U32 R4, RZ, RZ, UR4 ;  /* 0x00000004ff047e24 */ /* 0x004fe4000f8e00ff */
[----:B0-----:R-:W-:-:S07]  /*0340*/  IMAD.U32 R5, RZ, RZ, UR5 ;  /* 0x00000005ff057e24 */ /* 0x001fce000f8e00ff */
[----:B------:R-:W-:-:S07]  /*0350*/  LEPC R20, `(.L_x_4) ;  /* 0x000000001014794e */ /* 0x000fce0000000000 */
[----:B-1----:R-:W-:Y:S05]  /*0360*/  CALL.ABS.NOINC R8 ;  /* 0x0000000008007343 */ /* 0x002fea0003c00000 */
.L_x_4:
[----:B------:R-:W0:Y:S01]  /*0370*/  LDC.64 R8, c[0x0][0x380] ;  /* 0x0000e000ff087b82 */ /* 0x000e220000000a00 */
[----:B------:R-:W-:Y:S01]  /*0380*/  HFMA2 R0, -RZ, RZ, 0, 5.36441802978515625e-07 ;  /* 0x00000009ff007431 */ /* 0x000fe200000001ff */
[----:B------:R-:W1:Y:S01]  /*0390*/  LDCU.64 UR4, c[0x4][0x28] ;  /* 0x01000500ff0477ac */ /* 0x000e620008000a00 */
[----:B------:R-:W-:-:S05]  /*03a0*/  CS2R R6, SRZ ;  /* 0x0000000000067805 */ /* 0x000fca000001ff00 */
[----:B------:R2:W3:Y:S01]  /*03b0*/  LDC.64 R10, c[0x4][R2] ;  /* 0x01000000020a7b82 */ /* 0x0004e20000000a00 */
[----:B-1----:R-:W-:Y:S02]  /*03c0*/  IMAD.U32 R4, RZ, RZ, UR4 ;  /* 0x00000004ff047e24 */ /* 0x002fe4000f8e00ff */
[----:B------:R-:W-:Y:S01]  /*03d0*/  IMAD.U32 R5, RZ, RZ, UR5 ;  /* 0x00000005ff057e24 */ /* 0x000fe2000f8e00ff */
[----:B0-----:R2:W-:Y:S04]  /*03e0*/  STG.E desc[UR36][R8.64], R0 ;  /* 0x0000000008007986 */ /* 0x0015e8000c101924 */
[----:B------:R2:W-:Y:S04]  /*03f0*/  STG.E desc[UR36][R8.64+0x4], R0 ;  /* 0x0000040008007986 */ /* 0x0005e8000c101924 */
[----:B---3--:R2:W-:Y:S02]  /*0400*/  STG.E desc[UR36][R8.64+0x8], R0 ;  /* 0x0000080008007986 */ /* 0x0085e4000c101924 */
[----:B------:R-:W-:-:S07]  /*0410*/  LEPC R20, `(.L_x_5) ;  /* 0x000000001014794e */ /* 0x000fce0000000000 */
[----:B--2---:R-:W-:Y:S05]  /*0420*/  CALL.ABS.NOINC R10 ;  /* 0x000000000a007343 */ /* 0x004fea0003c00000 */
.L_x_5:
        /* <DEDUP_REMOVED lines=11> */
.L_x_6:
        /* <DEDUP_REMOVED lines=11> */
.L_x_7:
        /* <DEDUP_REMOVED lines=11> */
.L_x_8:
[----:B------:R0:W1:Y:S01]  /*0640*/  LDC.64 R8, c[0x4][R2] ;  /* 0x0100000002087b82 */ /* 0x0000620000000a00 */
[----:B------:R-:W2:Y:S01]  /*0650*/  LDCU.64 UR4, c[0x4][0x20] ;  /* 0x01000400ff0477ac */ /* 0x000ea20008000a00 */
[----:B------:R-:W-:Y:S02]  /*0660*/  CS2R R6, SRZ ;  /* 0x0000000000067805 */ /* 0x000fe4000001ff00 */
[----:B--2---:R-:W-:Y:S01]  /*0670*/  MOV R4, UR4 ;  /* 0x0000000400047c02 */ /* 0x004fe20008000f00 */
[----:B0-----:R-:W-:-:S07]  /*0680*/  IMAD.U32 R5, RZ, RZ, UR5 ;  /* 0x00000005ff057e24 */ /* 0x001fce000f8e00ff */
[----:B------:R-:W-:-:S07]  /*0690*/  LEPC R20, `(.L_x_9) ;  /* 0x000000001014794e */ /* 0x000fce0000000000 */
[----:B-1----:R-:W-:Y:S05]  /*06a0*/  CALL.ABS.NOINC R8 ;  /* 0x0000000008007343 */ /* 0x002fea0003c00000 */
.L_x_9:
[----:B------:R-:W0:Y:S01]  /*06b0*/  LDC.64 R8, c[0x4][0x8] ;  /* 0x01000200ff087b82 */ /* 0x000e220000000a00 */
[----:B------:R-:W1:Y:S01]  /*06c0*/  LDCU.64 UR4, c[0x4][0x30] ;  /* 0x01000600ff0477ac */ /* 0x000e620008000a00 */
[----:B0-----:R-:W2:Y:S06]  /*06d0*/  LDG.E R8, desc[UR36][R8.64] ;  /* 0x0000002408087981 */ /* 0x001eac000c1e1900 */
[----:B------:R-:W0:Y:S01]  /*06e0*/  LDC.64 R2, c[0x4][R2] ;  /* 0x0100000002027b82 */ /* 0x000e220000000a00 */
[----:B-1----:R-:W-:Y:S01]  /*06f0*/  IMAD.U32 R4, RZ, RZ, UR4 ;  /* 0x00000004ff047e24 */ /* 0x002fe2000f8e00ff */
[----:B------:R-:W-:Y:S01]  /*0700*/  MOV R5, UR5 ;  /* 0x0000000500057c02 */ /* 0x000fe20008000f00 */
[----:B------:R-:W-:-:S02]  /*0710*/  IMAD.MOV.U32 R6, RZ, RZ, R16 ;  /* 0x000000ffff067224 */ /* 0x000fc400078e0010 */
[----:B------:R-:W-:Y:S01]  /*0720*/  IMAD.MOV.U32 R7, RZ, RZ, R17 ;  /* 0x000000ffff077224 */ /* 0x000fe200078e0011 */
[----:B0-2---:R1:W-:Y:S06]  /*0730*/  STL [R1], R8 ;  /* 0x0000000801007387 */ /* 0x0053ec0000100800 */
[----:B------:R-:W-:-:S07]  /*0740*/  LEPC R20, `(.L_x_10) ;  /* 0x000000001014794e */ /* 0x000fce0000000000 */
[----:B-1----:R-:W-:Y:S05]  /*0750*/  CALL.ABS.NOINC R2 ;  /* 0x0000000002007343 */ /* 0x002fea0003c00000 */
.L_x_10:
[----:B------:R-:W0:Y:S01]  /*0760*/  LDC.64 R2, c[0x4][0x8] ;  /* 0x01000200ff027b82 */ /* 0x000e220000000a00 */
[----:B------:R-:W-:-:S05]  /*0770*/  HFMA2 R5, -RZ, RZ, 0, 1.1920928955078125e-07 ;  /* 0x00000002ff057431 */ /* 0x000fca00000001ff */
[----:B0-----:R-:W-:Y:S01]  /*0780*/  STG.E desc[UR36][R2.64], R5 ;  /* 0x0000000502007986 */ /* 0x001fe2000c101924 */
[----:B------:R-:W-:Y:S05]  /*0790*/  EXIT ;  /* 0x000000000000794d */ /* 0x000fea0003800000 */
.L_x_11:
[----:B------:R-:W-:-:S00]  /*07a0*/  BRA `(.L_x_11) ;  /* 0xfffffffc00fc7947 */ /* 0x000fc0000383ffff */
[----:B------:R-:W-:-:S00]  /*07b0*/  NOP ;  /* 0x0000000000007918 */ /* 0x000fc00000000000 */
        /* <DEDUP_REMOVED lines=12> */
.L_x_12:


//--------------------- .nv.global.init           --------------------------
	.section	.nv.global.init,"aw",@progbits
.nv.global.init:
	.type		$str$2,@object
	.size		$str$2,($str$1 - $str$2)
$str$2:
        /*0000*/ 	.byte	0x0a, 0x00
	.type		$str$1,@object
	.size		$str$1,($str - $str$1)
$str$1:
        /*0002*/ 	.byte	0x25, 0x64, 0x00
	.type		$str,@object
	.size		$str,($str$4 - $str)
$str:
        /*0005*/ 	.byte	0x49, 0x6e, 0x20, 0x6b, 0x65, 0x72, 0x6e, 0x65, 0x6c, 0x21, 0x20, 0x74, 0x65, 0x73, 0x74, 0x5f
        /*0015*/ 	.byte	0x64, 0x20, 0x69, 0x73, 0x20, 0x00
	.type		$str$4,@object
	.size		$str$4,($str$3 - $str$4)
$str$4:
        /*001b*/ 	.byte	0x49, 0x6e, 0x20, 0x6b, 0x65, 0x72, 0x6e, 0x65, 0x6c, 0x3a, 0x20, 0x6d, 0x61, 0x6e, 0x61, 0x67
        /*002b*/ 	.byte	0x65, 0x20, 0x69, 0x73, 0x20, 0x25, 0x64, 0x0a, 0x00
	.type		$str$3,@object
	.size		$str$3,(.L_4 - $str$3)
$str$3:
        /*0034*/ 	.byte	0x49, 0x6e, 0x20, 0x6b, 0x65, 0x72, 0x6e, 0x65, 0x6c, 0x21, 0x20, 0x74, 0x65, 0x73, 0x74, 0x5f
        /*0044*/ 	.byte	0x64, 0x20, 0x69, 0x73, 0x20, 0x75, 0x70, 0x64, 0x61, 0x74, 0x65, 0x64, 0x20, 0x61, 0x73, 0x20
        /*0054*/ 	.byte	0x00
.L_4:


//--------------------- .nv.shared.reserved.0     --------------------------
	.section	.nv.shared.reserved.0,"aw",@nobits
	.weak		__nv_reservedSMEM_offset_0_alias
	.size		__nv_reservedSMEM_offset_0_alias, 0, 64
	.other		__nv_reservedSMEM_offset_0_alias,@"STO_CUDA_RESERVED_SHARED STV_DEFAULT"
__nv_reservedSMEM_offset_0_alias:
	.zero		0
	.zero		64


//--------------------- .nv.global                --------------------------
	.section	.nv.global,"aw",@nobits
	.align	4
.nv.global:
	.type		manage,@object
	.size		manage,(.L_0 - manage)
	.other		manage,@"STV_DEFAULT STO_CUDA_MANAGED"
manage:
	.zero		4
.L_0:


//--------------------- .nv.constant0._Z8mykernelPi --------------------------
	.section	.nv.constant0._Z8mykernelPi,"a",@progbits
	.sectionflags	@""
	.align	4
.nv.constant0._Z8mykernelPi:
	.zero		904


//--------------------- SYMBOLS --------------------------

	.type		.nv.reservedSmem.offset0,@object
	.size		.nv.reservedSmem.offset0,0x4
	.type		vprintf,@function
